	.headerflags	@"EF_CUDA_TEXMODE_UNIFIED EF_CUDA_64BIT_ADDRESS EF_CUDA_ACCELERATORS EF_CUDA_SM90 EF_CUDA_VIRTUAL_SM(EF_CUDA_SM90)"
	.elftype	@"ET_EXEC"


//--------------------- .nv.info                  --------------------------
	.section	.nv.info,"",@"SHT_CUDA_INFO"
	.align	4


	//----- nvinfo : EIATTR_REGCOUNT
	.align		4
        /*0000*/ 	.byte	0x04, 0x2f
        /*0002*/ 	.short	(.L_2 - .L_1)
	.align		4
.L_1:
        /*0004*/ 	.word	index@(triton_poi_fused_cat_12)
        /*0008*/ 	.word	0x00000020


	//----- nvinfo : EIATTR_MIN_STACK_SIZE
	.align		4
.L_2:
        /*000c*/ 	.byte	0x04, 0x12
        /*000e*/ 	.short	(.L_4 - .L_3)
	.align		4
.L_3:
        /*0010*/ 	.word	index@(triton_poi_fused_cat_12)
        /*0014*/ 	.word	0x00000000


	//----- nvinfo : EIATTR_FRAME_SIZE
	.align		4
.L_4:
        /*0018*/ 	.byte	0x04, 0x11
        /*001a*/ 	.short	(.L_6 - .L_5)
	.align		4
.L_5:
        /*001c*/ 	.word	index@(triton_poi_fused_cat_12)
        /*0020*/ 	.word	0x00000000


	//----- nvinfo : EIATTR_MIN_STACK_SIZE
	.align		4
.L_6:
        /*0024*/ 	.byte	0x04, 0x12
        /*0026*/ 	.short	(.L_8 - .L_7)
	.align		4
.L_7:
        /*0028*/ 	.word	index@(triton_poi_fused_cat_12)
        /*002c*/ 	.word	0x00000000
.L_8:


//--------------------- .nv.info.triton_poi_fused_cat_12 --------------------------
	.section	.nv.info.triton_poi_fused_cat_12,"",@"SHT_CUDA_INFO"
	.sectionflags	@""
	.align	4


	//----- nvinfo : EIATTR_CUDA_API_VERSION
	.align		4
        /*0000*/ 	.byte	0x04, 0x37
        /*0002*/ 	.short	(.L_10 - .L_9)
.L_9:
        /*0004*/ 	.word	0x0000007c


	//----- nvinfo : EIATTR_KPARAM_INFO
	.align		4
.L_10:
        /*0008*/ 	.byte	0x04, 0x17
        /*000a*/ 	.short	(.L_12 - .L_11)
.L_11:
        /*000c*/ 	.word	0x00000000
        /*0010*/ 	.short	0x0003
        /*0012*/ 	.short	0x0018
        /*0014*/ 	.byte	0x00, 0xf0, 0x11, 0x00


	//----- nvinfo : EIATTR_KPARAM_INFO
	.align		4
.L_12:
        /*0018*/ 	.byte	0x04, 0x17
        /*001a*/ 	.short	(.L_14 - .L_13)
.L_13:
        /*001c*/ 	.word	0x00000000
        /*0020*/ 	.short	0x0002
        /*0022*/ 	.short	0x0010
        /*0024*/ 	.byte	0x00, 0xf4, 0x21, 0x00


	//----- nvinfo : EIATTR_KPARAM_INFO
	.align		4
.L_14:
        /*0028*/ 	.byte	0x04, 0x17
        /*002a*/ 	.short	(.L_16 - .L_15)
.L_15:
        /*002c*/ 	.word	0x00000000
        /*0030*/ 	.short	0x0001
        /*0032*/ 	.short	0x0008
        /*0034*/ 	.byte	0x00, 0xf4, 0x21, 0x00


	//----- nvinfo : EIATTR_KPARAM_INFO
	.align		4
.L_16:
        /*0038*/ 	.byte	0x04, 0x17
        /*003a*/ 	.short	(.L_18 - .L_17)
.L_17:
        /*003c*/ 	.word	0x00000000
        /*0040*/ 	.short	0x0000
        /*0042*/ 	.short	0x0000
        /*0044*/ 	.byte	0x00, 0xf4, 0x21, 0x00


	//----- nvinfo : EIATTR_SPARSE_MMA_MASK
	.align		4
.L_18:
        /*0048*/ 	.byte	0x03, 0x50
        /*004a*/ 	.short	0x0000


	//----- nvinfo : EIATTR_MAXREG_COUNT
	.align		4
        /*004c*/ 	.byte	0x03, 0x1b
        /*004e*/ 	.short	0x00ff


	//----- nvinfo : EIATTR_EXIT_INSTR_OFFSETS
	.align		4
        /*0050*/ 	.byte	0x04, 0x1c
        /*0052*/ 	.short	(.L_20 - .L_19)


	//   ....[0]....
.L_19:
        /*0054*/ 	.word	0x000013a0


	//----- nvinfo : EIATTR_REQNTID
	.align		4
.L_20:
        /*0058*/ 	.byte	0x04, 0x10
        /*005a*/ 	.short	(.L_22 - .L_21)
.L_21:
        /*005c*/ 	.word	0x00000080
        /*0060*/ 	.word	0x00000001
        /*0064*/ 	.word	0x00000001


	//----- nvinfo : EIATTR_CBANK_PARAM_SIZE
	.align		4
.L_22:
        /*0068*/ 	.byte	0x03, 0x19
        /*006a*/ 	.short	0x001c


	//----- nvinfo : EIATTR_PARAM_CBANK
	.align		4
        /*006c*/ 	.byte	0x04, 0x0a
        /*006e*/ 	.short	(.L_24 - .L_23)
	.align		4
.L_23:
        /*0070*/ 	.word	index@(.nv.constant0.triton_poi_fused_cat_12)
        /*0074*/ 	.short	0x0210
        /*0076*/ 	.short	0x001c


	//----- nvinfo : EIATTR_SW_WAR
	.align		4
.L_24:
        /*0078*/ 	.byte	0x04, 0x36
        /*007a*/ 	.short	(.L_26 - .L_25)
.L_25:
        /*007c*/ 	.word	0x00000008
.L_26:


//--------------------- .nv.callgraph             --------------------------
	.section	.nv.callgraph,"",@"SHT_CUDA_CALLGRAPH"
	.align	4
	.sectionentsize	8
	.align		4
        /*0000*/ 	.word	0x00000000
	.align		4
        /*0004*/ 	.word	0xffffffff
	.align		4
        /*0008*/ 	.word	0x00000000
	.align		4
        /*000c*/ 	.word	0xfffffffe
	.align		4
        /*0010*/ 	.word	0x00000000
	.align		4
        /*0014*/ 	.word	0xfffffffd
	.align		4
        /*0018*/ 	.word	0x00000000
	.align		4
        /*001c*/ 	.word	0xfffffffc


//--------------------- .nv.constant4             --------------------------
	.section	.nv.constant4,"a",@progbits
	.align	8
	.align		8
.nv.constant4:
        /*0000*/ 	.dword	_$_str


//--------------------- .text.triton_poi_fused_cat_12 --------------------------
	.section	.text.triton_poi_fused_cat_12,"ax",@progbits
	.align	128
        .global         triton_poi_fused_cat_12
        .type           triton_poi_fused_cat_12,@function
        .size           triton_poi_fused_cat_12,(.L_x_1 - triton_poi_fused_cat_12)
        .other          triton_poi_fused_cat_12,@"STO_CUDA_ENTRY STV_DEFAULT"
triton_poi_fused_cat_12:
.text.triton_poi_fused_cat_12:
[----:B------:R-:W-:Y:S01]  /*0000*/  LDC R1, c[0x0][0x28] ;  /* 0x00000a00ff017b82 */ /* 0x000fe20000000800 */
[----:B------:R-:W1:Y:S07]  /*0010*/  S2R R0, SR_TID.X ;  /* 0x0000000000007919 */ /* 0x000e6e0000002100 */
[----:B------:R-:W2:Y:S01]  /*0020*/  LDC.64 R8, c[0x0][0x210] ;  /* 0x00008400ff087b82 */ /* 0x000ea20000000a00 */
[----:B------:R-:W-:Y:S01]  /*0030*/  CS2R R6, SRZ ;  /* 0x0000000000067805 */ /* 0x000fe2000001ff00 */
[----:B------:R-:W-:Y:S01]  /*0040*/  ULDC.64 UR4, c[0x0][0x208] ;  /* 0x0000820000047ab9 */ /* 0x000fe20000000a00 */
[----:B------:R-:W3:Y:S01]  /*0050*/  S2R R23, SR_CTAID.X ;  /* 0x0000000000177919 */ /* 0x000ee20000002500 */
[----:B------:R-:W-:Y:S01]  /*0060*/  IMAD.MOV.U32 R14, RZ, RZ, 0x3ab5ebe6 ;  /* 0x3ab5ebe6ff0e7424 */ /* 0x000fe200078e00ff */
[----:B------:R-:W-:Y:S01]  /*0070*/  ULDC.64 UR6, c[0x0][0x218] ;  /* 0x0000860000067ab9 */ /* 0x000fe20000000a00 */
[----:B-1----:R-:W-:Y:S01]  /*0080*/  IMAD.SHL.U32 R0, R0, 0x4, RZ ;  /* 0x0000000400007824 */ /* 0x002fe200078e00ff */
[----:B---3--:R-:W-:-:S04]  /*0090*/  SHF.R.S32.HI R12, RZ, 0x15, R23 ;  /* 0x00000015ff0c7819 */ /* 0x008fc80000011417 */
[----:B------:R-:W-:Y:S02]  /*00a0*/  LOP3.LUT R0, R0, 0x1fc, RZ, 0xc0, !PT ;  /* 0x000001fc00007812 */ /* 0x000fe400078ec0ff */
[----:B------:R-:W-:-:S03]  /*00b0*/  SGXT R12, R12, 0x1 ;  /* 0x000000010c0c781a */ /* 0x000fc60000000200 */
[----:B------:R-:W-:-:S05]  /*00c0*/  IMAD R23, R23, 0x400, R0 ;  /* 0x0000040017177824 */ /* 0x000fca00078e0200 */
[CC--:B------:R-:W-:Y:S02]  /*00d0*/  LEA.HI R3, R12.reuse, R23.reuse, RZ, 0xf ;  /* 0x000000170c037211 */ /* 0x0c0fe400078f78ff */
[----:B------:R-:W-:Y:S02]  /*00e0*/  LEA.HI R4, R12, R23, RZ, 0x15 ;  /* 0x000000170c047211 */ /* 0x000fe400078fa8ff */
[----:B------:R-:W-:Y:S02]  /*00f0*/  SHF.R.S32.HI R0, RZ, 0xf, R3 ;  /* 0x0000000fff007819 */ /* 0x000fe40000011403 */
[----:B------:R-:W-:Y:S02]  /*0100*/  SHF.R.S32.HI R10, RZ, 0x15, R4 ;  /* 0x00000015ff0a7819 */ /* 0x000fe40000011404 */
[----:B------:R-:W-:Y:S02]  /*0110*/  LEA.HI R2, R0, R0, RZ, 0x6 ;  /* 0x0000000000027211 */ /* 0x000fe400078f30ff */
[----:B------:R-:W-:Y:S01]  /*0120*/  LOP3.LUT R4, R4, 0xffe00000, RZ, 0xc0, !PT ;  /* 0xffe0000004047812 */ /* 0x000fe200078ec0ff */
[----:B------:R-:W-:Y:S01]  /*0130*/  IMAD.SHL.U32 R10, R10, 0x100000, RZ ;  /* 0x001000000a0a7824 */ /* 0x000fe200078e00ff */
[----:B------:R-:W-:-:S04]  /*0140*/  LOP3.LUT R5, R2, 0xffffffc0, RZ, 0xc0, !PT ;  /* 0xffffffc002057812 */ /* 0x000fc800078ec0ff */
[----:B------:R-:W-:Y:S01]  /*0150*/  IADD3 R19, R10, R23, -R4 ;  /* 0x000000170a137210 */ /* 0x000fe20007ffe804 */
[----:B------:R-:W-:Y:S01]  /*0160*/  IMAD.IADD R0, R0, 0x1, -R5 ;  /* 0x0000000100007824 */ /* 0x000fe200078e0a05 */
[----:B------:R-:W-:-:S03]  /*0170*/  CS2R R4, SRZ ;  /* 0x0000000000047805 */ /* 0x000fc6000001ff00 */
[----:B--2---:R-:W-:Y:S01]  /*0180*/  IMAD.WIDE R18, R19, 0x4, R8 ;  /* 0x0000000413127825 */ /* 0x004fe200078e0208 */
[----:B------:R-:W-:-:S13]  /*0190*/  ISETP.GE.AND P1, PT, R0, 0x20, PT ;  /* 0x000000200000780c */ /* 0x000fda0003f26270 */
[----:B------:R-:W2:Y:S01]  /*01a0*/  @!P1 LDG.E.128 R4, desc[UR4][R18.64] ;  /* 0x0000000412049981 */ /* 0x000ea2000c1e1d00 */
[----:B------:R-:W-:Y:S02]  /*01b0*/  SHF.R.S32.HI R24, RZ, 0x1f, R10 ;  /* 0x0000001fff187819 */ /* 0x000fe4000001140a */
[----:B--2---:R-:W-:Y:S02]  /*01c0*/  SEL R22, R4, RZ, !P1 ;  /* 0x000000ff04167207 */ /* 0x004fe40004800000 */
[----:B------:R-:W-:Y:S02]  /*01d0*/  SEL R20, R5, RZ, !P1 ;  /* 0x000000ff05147207 */ /* 0x000fe40004800000 */
[----:B------:R-:W-:Y:S01]  /*01e0*/  SEL R16, R7, RZ, !P1 ;  /* 0x000000ff07107207 */ /* 0x000fe20004800000 */
[C---:B------:R-:W-:Y:S01]  /*01f0*/  FMUL R4, R22.reuse, 1.4426950216293334961 ;  /* 0x3fb8aa3b16047820 */ /* 0x040fe20000400000 */
[----:B------:R-:W-:Y:S01]  /*0200*/  FADD.FTZ R2, |R22|, -RZ ;  /* 0x800000ff16027221 */ /* 0x000fe20000010200 */
[----:B------:R-:W-:-:S02]  /*0210*/  FMUL R17, R20, 1.4426950216293334961 ;  /* 0x3fb8aa3b14117820 */ /* 0x000fc40000400000 */
[----:B------:R-:W-:Y:S02]  /*0220*/  FMUL R21, R16, 1.4426950216293334961 ;  /* 0x3fb8aa3b10157820 */ /* 0x000fe40000400000 */
[----:B------:R-:W1:Y:S01]  /*0230*/  FRND R4, R4 ;  /* 0x0000000400047307 */ /* 0x000e620000201000 */
[----:B------:R-:W-:Y:S02]  /*0240*/  FSETP.GEU.AND P0, PT, R2, 0.40999999642372131348, PT ;  /* 0x3ed1eb850200780b */ /* 0x000fe40003f0e000 */
[----:B------:R-:W-:-:S05]  /*0250*/  SEL R2, R6, RZ, !P1 ;  /* 0x000000ff06027207 */ /* 0x000fca0004800000 */
[----:B------:R-:W-:Y:S01]  /*0260*/  FMUL R5, R2, 1.4426950216293334961 ;  /* 0x3fb8aa3b02057820 */ /* 0x000fe20000400000 */
[----:B------:R-:W2:Y:S01]  /*0270*/  FRND R17, R17 ;  /* 0x0000001100117307 */ /* 0x000ea20000201000 */
[----:B-1----:R-:W-:Y:S02]  /*0280*/  FSEL R15, R4, RZ, P0 ;  /* 0x000000ff040f7208 */ /* 0x002fe40000000000 */
[----:B------:R-:W-:-:S05]  /*0290*/  LOP3.LUT R4, R3, 0xffff8000, RZ, 0xc0, !PT ;  /* 0xffff800003047812 */ /* 0x000fca00078ec0ff */
[----:B------:R-:W-:Y:S01]  /*02a0*/  FRND R21, R21 ;  /* 0x0000001500157307 */ /* 0x000fe20000201000 */
[C---:B------:R-:W-:Y:S01]  /*02b0*/  FSETP.NEU.AND P6, PT, R15.reuse, 128, PT ;  /* 0x430000000f00780b */ /* 0x040fe20003fcd000 */
[----:B------:R-:W-:Y:S01]  /*02c0*/  FFMA.FTZ R6, -R15, 0.693145751953125, R22 ;  /* 0x3f3172000f067823 */ /* 0x000fe20000010116 */
[C---:B------:R-:W-:Y:S01]  /*02d0*/  ISETP.GT.AND P0, PT, R0.reuse, 0x1f, PT ;  /* 0x0000001f0000780c */ /* 0x040fe20003f04270 */
[----:B------:R-:W-:Y:S01]  /*02e0*/  IMAD.IADD R7, R23, 0x1, -R4 ;  /* 0x0000000117077824 */ /* 0x000fe200078e0a04 */
[C---:B------:R-:W-:Y:S01]  /*02f0*/  FSEL R18, R15.reuse, 127, P6 ;  /* 0x42fe00000f127808 */ /* 0x040fe20003000000 */
[----:B------:R-:W-:Y:S01]  /*0300*/  FFMA.FTZ R11, -R15, 1.428606765330187045e-06, R6 ;  /* 0x35bfbe8e0f0b7823 */ /* 0x000fe20000010106 */
[----:B------:R-:W-:Y:S01]  /*0310*/  IMAD.SHL.U32 R6, R0, 0x8000, RZ ;  /* 0x0000800000067824 */ /* 0x000fe200078e00ff */
[----:B------:R1:W-:Y:S02]  /*0320*/  FRND R3, R5 ;  /* 0x0000000500037307 */ /* 0x0003e40000201000 */
[----:B------:R-:W-:-:S02]  /*0330*/  FFMA.FTZ R4, R11, R14, 0.0083824126049876213074 ;  /* 0x3c0956630b047423 */ /* 0x000fc4000001000e */
[----:B------:R-:W-:Y:S02]  /*0340*/  IADD3 R0, P2, P3, R6, R7, R10 ;  /* 0x0000000706007210 */ /* 0x000fe40007b5e00a */
[C---:B------:R-:W-:Y:S01]  /*0350*/  FFMA.FTZ R4, R11.reuse, R4, 0.041667830199003219604 ;  /* 0x3d2aabe30b047423 */ /* 0x040fe20000010004 */
[----:B------:R-:W-:Y:S01]  /*0360*/  SHF.R.S32.HI R7, RZ, 0x1f, R7 ;  /* 0x0000001fff077819 */ /* 0x000fe20000011407 */
[----:B------:R-:W3:Y:S01]  /*0370*/  MUFU.EX2 R18, R18 ;  /* 0x0000001200127308 */ /* 0x000ee20000000800 */
[----:B-1----:R-:W-:Y:S01]  /*0380*/  SHF.R.S32.HI R5, RZ, 0x1f, R6 ;  /* 0x0000001fff057819 */ /* 0x002fe20000011406 */
[----:B------:R-:W-:Y:S01]  /*0390*/  FFMA.FTZ R4, R11, R4, 0.16666397452354431152 ;  /* 0x3e2aa9f60b047423 */ /* 0x000fe20000010004 */
[----:B------:R-:W-:Y:S02]  /*03a0*/  FADD.FTZ R6, |R2|, -RZ ;  /* 0x800000ff02067221 */ /* 0x000fe40000010200 */
[----:B------:R-:W-:Y:S01]  /*03b0*/  IADD3.X R5, R5, R7, R24, P2, P3 ;  /* 0x0000000705057210 */ /* 0x000fe200017e6418 */
[C---:B------:R-:W-:Y:S01]  /*03c0*/  FFMA.FTZ R10, R11.reuse, R4, 0.49999994039535522461 ;  /* 0x3efffffe0b0a7423 */ /* 0x040fe20000010004 */
[----:B------:R-:W-:Y:S01]  /*03d0*/  FADD.FTZ R4, |R20|, -RZ ;  /* 0x800000ff14047221 */ /* 0x000fe20000010200 */
[----:B------:R-:W-:Y:S01]  /*03e0*/  FADD.FTZ R7, |R16|, -RZ ;  /* 0x800000ff10077221 */ /* 0x000fe20000010200 */
[----:B------:R-:W-:Y:S01]  /*03f0*/  FSETP.GEU.AND P3, PT, R6, 0.40999999642372131348, PT ;  /* 0x3ed1eb850600780b */ /* 0x000fe20003f6e000 */
[----:B------:R-:W-:-:S02]  /*0400*/  FMUL R10, R11, R10 ;  /* 0x0000000a0b0a7220 */ /* 0x000fc40000400000 */
[----:B------:R-:W-:Y:S02]  /*0410*/  FSETP.GEU.AND P2, PT, R4, 0.40999999642372131348, PT ;  /* 0x3ed1eb850400780b */ /* 0x000fe40003f4e000 */
[----:B------:R-:W-:Y:S01]  /*0420*/  FSETP.GEU.AND P4, PT, R7, 0.40999999642372131348, PT ;  /* 0x3ed1eb850700780b */ /* 0x000fe20003f8e000 */
[----:B------:R-:W-:Y:S01]  /*0430*/  FFMA.FTZ R11, R11, R10, R11 ;  /* 0x0000000a0b0b7223 */ /* 0x000fe2000001000b */
[----:B--2---:R-:W-:Y:S01]  /*0440*/  FSEL R17, R17, RZ, P2 ;  /* 0x000000ff11117208 */ /* 0x004fe20001000000 */
[C---:B---3--:R-:W-:Y:S01]  /*0450*/  FADD R13, R18.reuse, -1 ;  /* 0xbf800000120d7421 */ /* 0x048fe20000000000 */
[----:B------:R-:W-:Y:S02]  /*0460*/  FSEL R3, R3, RZ, P3 ;  /* 0x000000ff03037208 */ /* 0x000fe40001800000 */
[----:B------:R-:W-:Y:S01]  /*0470*/  FSEL R21, R21, RZ, P4 ;  /* 0x000000ff15157208 */ /* 0x000fe20002000000 */
[----:B------:R-:W-:Y:S01]  /*0480*/  FFMA.FTZ R4, -R17, 0.693145751953125, R20 ;  /* 0x3f31720011047823 */ /* 0x000fe20000010114 */
[----:B------:R-:W-:Y:S01]  /*0490*/  FFMA.FTZ R18, R18, R11, R13 ;  /* 0x0000000b12127223 */ /* 0x000fe2000001000d */
[----:B------:R-:W-:Y:S01]  /*04a0*/  FFMA.FTZ R6, -R3, 0.693145751953125, R2 ;  /* 0x3f31720003067823 */ /* 0x000fe20000010102 */
[C---:B------:R-:W-:Y:S01]  /*04b0*/  FSETP.NEU.AND P2, PT, R17.reuse, 128, PT ;  /* 0x430000001100780b */ /* 0x040fe20003f4d000 */
[----:B------:R-:W-:Y:S01]  /*04c0*/  FFMA.FTZ R11, -R17, 1.428606765330187045e-06, R4 ;  /* 0x35bfbe8e110b7823 */ /* 0x000fe20000010104 */
[----:B------:R-:W-:Y:S01]  /*04d0*/  FFMA.FTZ R4, -R21, 0.693145751953125, R16 ;  /* 0x3f31720015047823 */ /* 0x000fe20000010110 */
[----:B------:R-:W-:Y:S01]  /*04e0*/  FFMA.FTZ R7, -R3, 1.428606765330187045e-06, R6 ;  /* 0x35bfbe8e03077823 */ /* 0x000fe20000010106 */
[----:B------:R-:W-:Y:S01]  /*04f0*/  FSETP.NEU.AND P4, PT, R21, 128, PT ;  /* 0x430000001500780b */ /* 0x000fe20003f8d000 */
[-C--:B------:R-:W-:Y:S01]  /*0500*/  FFMA.FTZ R10, R11, R14.reuse, 0.0083824126049876213074 ;  /* 0x3c0956630b0a7423 */ /* 0x080fe2000001000e */
[----:B------:R-:W-:Y:S01]  /*0510*/  FFMA.FTZ R19, -R21, 1.428606765330187045e-06, R4 ;  /* 0x35bfbe8e15137823 */ /* 0x000fe20000010104 */
[----:B------:R-:W-:Y:S01]  /*0520*/  FSEL R13, R17, 127, P2 ;  /* 0x42fe0000110d7808 */ /* 0x000fe20001000000 */
[----:B------:R-:W-:Y:S01]  /*0530*/  FFMA.FTZ R6, R7, R14, 0.0083824126049876213074 ;  /* 0x3c09566307067423 */ /* 0x000fe2000001000e */
[----:B------:R-:W-:Y:S01]  /*0540*/  FFMA.FTZ R10, R11, R10, 0.041667830199003219604 ;  /* 0x3d2aabe30b0a7423 */ /* 0x000fe2000001000a */
[----:B------:R-:W-:Y:S01]  /*0550*/  FFMA.FTZ R4, R19, R14, 0.0083824126049876213074 ;  /* 0x3c09566313047423 */ /* 0x000fe2000001000e */
[----:B------:R-:W-:Y:S01]  /*0560*/  FSEL R21, R21, 127, P4 ;  /* 0x42fe000015157808 */ /* 0x000fe20002000000 */
[----:B------:R-:W-:Y:S01]  /*0570*/  FFMA.FTZ R6, R7, R6, 0.041667830199003219604 ;  /* 0x3d2aabe307067423 */ /* 0x000fe20000010006 */
[----:B------:R-:W1:Y:S01]  /*0580*/  MUFU.EX2 R13, R13 ;  /* 0x0000000d000d7308 */ /* 0x000e620000000800 */
[----:B------:R-:W-:Y:S01]  /*0590*/  FSETP.NEU.AND P3, PT, R3, 128, PT ;  /* 0x430000000300780b */ /* 0x000fe20003f6d000 */
[----:B------:R-:W-:Y:S01]  /*05a0*/  FFMA.FTZ R10, R11, R10, 0.16666397452354431152 ;  /* 0x3e2aa9f60b0a7423 */ /* 0x000fe2000001000a */
[----:B------:R-:W-:Y:S01]  /*05b0*/  FFMA.FTZ R4, R19, R4, 0.041667830199003219604 ;  /* 0x3d2aabe313047423 */ /* 0x000fe20000010004 */
[----:B------:R-:W-:Y:S01]  /*05c0*/  FFMA.FTZ R6, R7, R6, 0.16666397452354431152 ;  /* 0x3e2aa9f607067423 */ /* 0x000fe20000010006 */
[----:B------:R-:W-:Y:S01]  /*05d0*/  FSEL R3, R3, 127, P3 ;  /* 0x42fe000003037808 */ /* 0x000fe20001800000 */
[----:B------:R-:W-:Y:S01]  /*05e0*/  FFMA.FTZ R10, R11, R10, 0.49999994039535522461 ;  /* 0x3efffffe0b0a7423 */ /* 0x000fe2000001000a */
[----:B------:R-:W-:Y:S01]  /*05f0*/  FFMA.FTZ R4, R19, R4, 0.16666397452354431152 ;  /* 0x3e2aa9f613047423 */ /* 0x000fe20000010004 */
[----:B------:R-:W2:Y:S01]  /*0600*/  MUFU.EX2 R24, R21 ;  /* 0x0000001500187308 */ /* 0x000ea20000000800 */
[----:B------:R-:W-:Y:S01]  /*0610*/  FFMA.FTZ R6, R7, R6, 0.49999994039535522461 ;  /* 0x3efffffe07067423 */ /* 0x000fe20000010006 */
[----:B------:R-:W-:Y:S01]  /*0620*/  FMUL R26, R11, R10 ;  /* 0x0000000a0b1a7220 */ /* 0x000fe20000400000 */
[----:B------:R-:W-:-:S02]  /*0630*/  FFMA.FTZ R4, R19, R4, 0.49999994039535522461 ;  /* 0x3efffffe13047423 */ /* 0x000fc40000010004 */
[----:B------:R-:W-:Y:S01]  /*0640*/  FMUL R10, R7, R6 ;  /* 0x00000006070a7220 */ /* 0x000fe20000400000 */
[----:B------:R-:W-:Y:S01]  /*0650*/  FFMA.FTZ R26, R11, R26, R11 ;  /* 0x0000001a0b1a7223 */ /* 0x000fe2000001000b */
[----:B------:R-:W-:Y:S01]  /*0660*/  FMUL R6, R19, R4 ;  /* 0x0000000413067220 */ /* 0x000fe20000400000 */
[----:B------:R-:W3:Y:S01]  /*0670*/  MUFU.EX2 R25, R3 ;  /* 0x0000000300197308 */ /* 0x000ee20000000800 */
[----:B------:R-:W-:Y:S01]  /*0680*/  FFMA.FTZ R4, R7, R10, R7 ;  /* 0x0000000a07047223 */ /* 0x000fe20000010007 */
[----:B-1----:R-:W-:Y:S01]  /*0690*/  FADD R10, R13, -1 ;  /* 0xbf8000000d0a7421 */ /* 0x002fe20000000000 */
[----:B------:R-:W-:-:S03]  /*06a0*/  FFMA.FTZ R19, R19, R6, R19 ;  /* 0x0000000613137223 */ /* 0x000fc60000010013 */
[----:B------:R-:W-:Y:S01]  /*06b0*/  FFMA.FTZ R13, R13, R26, R10 ;  /* 0x0000001a0d0d7223 */ /* 0x000fe2000001000a */
[----:B--2---:R-:W-:Y:S01]  /*06c0*/  FADD R7, R24, -1 ;  /* 0xbf80000018077421 */ /* 0x004fe20000000000 */
[----:B------:R-:W-:-:S03]  /*06d0*/  LEA R10, P5, R0, UR6, 0x2 ;  /* 0x00000006000a7c11 */ /* 0x000fc6000f8a10ff */
[----:B------:R-:W-:Y:S01]  /*06e0*/  FFMA.FTZ R24, R24, R19, R7 ;  /* 0x0000001318187223 */ /* 0x000fe20000010007 */
[----:B------:R-:W-:Y:S01]  /*06f0*/  VIADD R19, R23, 0x200 ;  /* 0x0000020017137836 */ /* 0x000fe20000000000 */
[----:B------:R-:W-:Y:S01]  /*0700*/  LEA.HI.X R11, R0, UR7, R5, 0x2, P5 ;  /* 0x00000007000b7c11 */ /* 0x000fe2000a8f1405 */
[----:B---3--:R-:W-:Y:S01]  /*0710*/  FADD R6, R25, -1 ;  /* 0xbf80000019067421 */ /* 0x008fe20000000000 */
[----:B------:R-:W-:Y:S02]  /*0720*/  FSEL R15, R15, 127, P6 ;  /* 0x42fe00000f0f7808 */ /* 0x000fe40003000000 */
[----:B------:R-:W-:Y:S01]  /*0730*/  FSETP.NEU.AND P5, PT, R22, RZ, PT ;  /* 0x000000ff1600720b */ /* 0x000fe20003fad000 */
[----:B------:R-:W-:Y:S01]  /*0740*/  FFMA.FTZ R25, R25, R4, R6 ;  /* 0x0000000419197223 */ /* 0x000fe20000010006 */
[----:B------:R-:W-:Y:S01]  /*0750*/  LEA.HI R26, R12, R19, RZ, 0xf ;  /* 0x000000130c1a7211 */ /* 0x000fe200078f78ff */
[----:B------:R-:W-:Y:S01]  /*0760*/  @!P6 FADD R18, R18, R18 ;  /* 0x000000121212e221 */ /* 0x000fe20000000000 */
[----:B------:R-:W-:-:S02]  /*0770*/  CS2R R4, SRZ ;  /* 0x0000000000047805 */ /* 0x000fc4000001ff00 */
[----:B------:R-:W-:Y:S02]  /*0780*/  CS2R R6, SRZ ;  /* 0x0000000000067805 */ /* 0x000fe4000001ff00 */
[C---:B------:R-:W-:Y:S02]  /*0790*/  FSETP.GT.AND P6, PT, R15.reuse, 128, PT ;  /* 0x430000000f00780b */ /* 0x040fe40003fc4000 */
[----:B------:R-:W-:Y:S02]  /*07a0*/  SHF.R.S32.HI R0, RZ, 0xf, R26 ;  /* 0x0000000fff007819 */ /* 0x000fe4000001141a */
[----:B------:R-:W-:Y:S01]  /*07b0*/  FSEL R18, R18, +INF , !P6 ;  /* 0x7f80000012127808 */ /* 0x000fe20007000000 */
[----:B------:R1:W2:Y:S01]  /*07c0*/  @P0 LDG.E.128 R4, desc[UR4][R10.64+-0x400000] ;  /* 0xc00000040a040981 */ /* 0x0002a2000c1e1d00 */
[----:B------:R-:W-:Y:S01]  /*07d0*/  FSETP.GEU.AND P6, PT, R15, -25, PT ;  /* 0xc1c800000f00780b */ /* 0x000fe20003fce000 */
[----:B------:R-:W-:Y:S01]  /*07e0*/  FADD R15, R22, R22 ;  /* 0x00000016160f7221 */ /* 0x000fe20000000000 */
[----:B------:R-:W-:Y:S01]  /*07f0*/  LEA.HI R27, R0, R0, RZ, 0x6 ;  /* 0x00000000001b7211 */ /* 0x000fe200078f30ff */
[----:B------:R-:W-:Y:S01]  /*0800*/  @!P2 FADD R13, R13, R13 ;  /* 0x0000000d0d0da221 */ /* 0x000fe20000000000 */
[----:B------:R-:W-:-:S02]  /*0810*/  LEA.HI R12, R12, R19, RZ, 0x15 ;  /* 0x000000130c0c7211 */ /* 0x000fc400078fa8ff */
[----:B------:R-:W-:Y:S02]  /*0820*/  @P5 FSEL R15, R18, -1, P6 ;  /* 0xbf800000120f5808 */ /* 0x000fe40003000000 */
[----:B------:R-:W-:Y:S01]  /*0830*/  LOP3.LUT R27, R27, 0xffffffc0, RZ, 0xc0, !PT ;  /* 0xffffffc01b1b7812 */ /* 0x000fe200078ec0ff */
[----:B-1----:R-:W-:Y:S01]  /*0840*/  VIADD R11, R23, 0x200 ;  /* 0x00000200170b7836 */ /* 0x002fe20000000000 */
[----:B------:R-:W-:Y:S02]  /*0850*/  LOP3.LUT R10, R26, 0xffff8000, RZ, 0xc0, !PT ;  /* 0xffff80001a0a7812 */ /* 0x000fe400078ec0ff */
[----:B------:R-:W-:Y:S01]  /*0860*/  FSETP.NEU.AND P5, PT, R20, RZ, PT ;  /* 0x000000ff1400720b */ /* 0x000fe20003fad000 */
[----:B------:R-:W-:Y:S01]  /*0870*/  IMAD.IADD R0, R0, 0x1, -R27 ;  /* 0x0000000100007824 */ /* 0x000fe200078e0a1b */
[----:B------:R-:W-:Y:S01]  /*0880*/  FSEL R17, R17, 127, P2 ;  /* 0x42fe000011117808 */ /* 0x000fe20001000000 */
[----:B------:R-:W-:Y:S01]  /*0890*/  IMAD.IADD R10, R11, 0x1, -R10 ;  /* 0x000000010b0a7824 */ /* 0x000fe200078e0a0a */
[----:B------:R-:W-:Y:S01]  /*08a0*/  SHF.R.S32.HI R11, RZ, 0x15, R12 ;  /* 0x00000015ff0b7819 */ /* 0x000fe2000001140c */
[----:B------:R-:W-:Y:S01]  /*08b0*/  IMAD.SHL.U32 R18, R0, 0x8000, RZ ;  /* 0x0000800000127824 */ /* 0x000fe200078e00ff */
[----:B------:R-:W-:-:S02]  /*08c0*/  FSETP.GT.AND P2, PT, R17, 128, PT ;  /* 0x430000001100780b */ /* 0x000fc40003f44000 */
[----:B------:R-:W-:Y:S01]  /*08d0*/  LOP3.LUT R12, R12, 0xffe00000, RZ, 0xc0, !PT ;  /* 0xffe000000c0c7812 */ /* 0x000fe200078ec0ff */
[----:B------:R-:W-:Y:S01]  /*08e0*/  IMAD.SHL.U32 R11, R11, 0x100000, RZ ;  /* 0x001000000b0b7824 */ /* 0x000fe200078e00ff */
[----:B------:R-:W-:Y:S01]  /*08f0*/  FSETP.GEU.AND P6, PT, R17, -25, PT ;  /* 0xc1c800001100780b */ /* 0x000fe20003fce000 */
[----:B------:R-:W-:Y:S01]  /*0900*/  FADD R17, R20, R20 ;  /* 0x0000001414117221 */ /* 0x000fe20000000000 */
[----:B------:R-:W-:Y:S02]  /*0910*/  FSEL R13, R13, +INF , !P2 ;  /* 0x7f8000000d0d7808 */ /* 0x000fe40005000000 */
[----:B------:R-:W-:Y:S02]  /*0920*/  IADD3 R19, R11, R19, -R12 ;  /* 0x000000130b137210 */ /* 0x000fe40007ffe80c */
[----:B------:R-:W-:Y:S02]  /*0930*/  @P5 FSEL R17, R13, -1, P6 ;  /* 0xbf8000000d115808 */ /* 0x000fe40003000000 */
[----:B------:R-:W-:-:S02]  /*0940*/  ISETP.GE.AND P2, PT, R0, 0x20, PT ;  /* 0x000000200000780c */ /* 0x000fc40003f46270 */
[--C-:B------:R-:W-:Y:S02]  /*0950*/  IADD3 R12, P5, P6, R18, R10, R11.reuse ;  /* 0x0000000a120c7210 */ /* 0x100fe40007ebe00b */
[----:B------:R-:W-:Y:S02]  /*0960*/  SHF.R.S32.HI R26, RZ, 0x1f, R11 ;  /* 0x0000001fff1a7819 */ /* 0x000fe4000001140b */
[----:B------:R-:W-:Y:S02]  /*0970*/  SHF.R.S32.HI R10, RZ, 0x1f, R10 ;  /* 0x0000001fff0a7819 */ /* 0x000fe4000001140a */
[----:B------:R-:W-:Y:S01]  /*0980*/  SHF.R.S32.HI R13, RZ, 0x1f, R18 ;  /* 0x0000001fff0d7819 */ /* 0x000fe20000011412 */
[----:B------:R-:W-:Y:S01]  /*0990*/  IMAD.WIDE R18, R19, 0x4, R8 ;  /* 0x0000000413127825 */ /* 0x000fe200078e0208 */
[----:B------:R-:W-:Y:S02]  /*09a0*/  CS2R R8, SRZ ;  /* 0x0000000000087805 */ /* 0x000fe4000001ff00 */
[----:B------:R-:W-:-:S02]  /*09b0*/  IADD3.X R13, R13, R10, R26, P5, P6 ;  /* 0x0000000a0d0d7210 */ /* 0x000fc40002fec41a */
[----:B------:R-:W-:-:S06]  /*09c0*/  CS2R R10, SRZ ;  /* 0x00000000000a7805 */ /* 0x000fcc000001ff00 */
[----:B------:R-:W3:Y:S01]  /*09d0*/  @!P2 LDG.E.128 R8, desc[UR4][R18.64] ;  /* 0x000000041208a981 */ /* 0x000ee2000c1e1d00 */
[----:B------:R-:W-:Y:S01]  /*09e0*/  FSETP.NEU.AND P5, PT, R2, RZ, PT ;  /* 0x000000ff0200720b */ /* 0x000fe20003fad000 */
[----:B------:R-:W-:Y:S01]  /*09f0*/  @!P3 FADD R25, R25, R25 ;  /* 0x000000191919b221 */ /* 0x000fe20000000000 */
[----:B------:R-:W-:Y:S01]  /*0a00*/  FSETP.GT.AND P3, PT, R3, 128, PT ;  /* 0x430000000300780b */ /* 0x000fe20003f64000 */
[----:B------:R-:W-:-:S03]  /*0a10*/  @!P4 FADD R24, R24, R24 ;  /* 0x000000181818c221 */ /* 0x000fc60000000000 */
[----:B------:R-:W-:Y:S02]  /*0a20*/  FSEL R25, R25, +INF , !P3 ;  /* 0x7f80000019197808 */ /* 0x000fe40005800000 */
[----:B---3--:R-:W-:Y:S02]  /*0a30*/  SEL R8, R8, RZ, !P2 ;  /* 0x000000ff08087207 */ /* 0x008fe40005000000 */
[----:B------:R-:W-:Y:S02]  /*0a40*/  SEL R9, R9, RZ, !P2 ;  /* 0x000000ff09097207 */ /* 0x000fe40005000000 */
[----:B------:R-:W-:Y:S01]  /*0a50*/  SEL R10, R10, RZ, !P2 ;  /* 0x000000ff0a0a7207 */ /* 0x000fe20005000000 */
[C---:B------:R-:W-:Y:S01]  /*0a60*/  FMUL R26, R8.reuse, 1.4426950216293334961 ;  /* 0x3fb8aa3b081a7820 */ /* 0x040fe20000400000 */
[----:B------:R-:W-:Y:S01]  /*0a70*/  FADD.FTZ R27, |R8|, -RZ ;  /* 0x800000ff081b7221 */ /* 0x000fe20000010200 */
[----:B------:R-:W-:-:S04]  /*0a80*/  SEL R11, R11, RZ, !P2 ;  /* 0x000000ff0b0b7207 */ /* 0x000fc80005000000 */
[----:B------:R-:W1:Y:S01]  /*0a90*/  FRND R26, R26 ;  /* 0x0000001a001a7307 */ /* 0x000e620000201000 */
[----:B------:R-:W-:-:S04]  /*0aa0*/  FSETP.GEU.AND P6, PT, R27, 0.40999999642372131348, PT ;  /* 0x3ed1eb851b00780b */ /* 0x000fc80003fce000 */
[----:B-1----:R-:W-:Y:S02]  /*0ab0*/  FSEL R27, R26, RZ, P6 ;  /* 0x000000ff1a1b7208 */ /* 0x002fe40003000000 */
[----:B------:R-:W-:Y:S01]  /*0ac0*/  FSETP.GEU.AND P6, PT, R3, -25, PT ;  /* 0xc1c800000300780b */ /* 0x000fe20003fce000 */
[----:B------:R-:W-:Y:S01]  /*0ad0*/  FADD R3, R2, R2 ;  /* 0x0000000202037221 */ /* 0x000fe20000000000 */
[C---:B------:R-:W-:Y:S01]  /*0ae0*/  FSETP.NEU.AND P3, PT, R27.reuse, 128, PT ;  /* 0x430000001b00780b */ /* 0x040fe20003f6d000 */
[----:B------:R-:W-:Y:S01]  /*0af0*/  FFMA.FTZ R18, -R27, 0.693145751953125, R8 ;  /* 0x3f3172001b127823 */ /* 0x000fe20000010108 */
[----:B------:R-:W-:Y:S02]  /*0b00*/  @P5 FSEL R3, R25, -1, P6 ;  /* 0xbf80000019035808 */ /* 0x000fe40003000000 */
[----:B------:R-:W-:Y:S01]  /*0b10*/  FSETP.GT.AND P6, PT, R21, 128, PT ;  /* 0x430000001500780b */ /* 0x000fe20003fc4000 */
[----:B------:R-:W-:Y:S01]  /*0b20*/  FFMA.FTZ R19, -R27, 1.428606765330187045e-06, R18 ;  /* 0x35bfbe8e1b137823 */ /* 0x000fe20000010112 */
[----:B------:R-:W-:-:S03]  /*0b30*/  FSETP.NEU.AND P5, PT, R16, RZ, PT ;  /* 0x000000ff1000720b */ /* 0x000fc60003fad000 */
[----:B------:R-:W-:-:S04]  /*0b40*/  FFMA.FTZ R18, R19, R14, 0.0083824126049876213074 ;  /* 0x3c09566313127423 */ /* 0x000fc8000001000e */
[----:B------:R-:W-:Y:S01]  /*0b50*/  FFMA.FTZ R26, R19, R18, 0.041667830199003219604 ;  /* 0x3d2aabe3131a7423 */ /* 0x000fe20000010012 */
[----:B------:R-:W-:Y:S02]  /*0b60*/  FSEL R18, R27, 127, P3 ;  /* 0x42fe00001b127808 */ /* 0x000fe40001800000 */
[----:B------:R-:W-:Y:S01]  /*0b70*/  FSEL R27, R24, +INF , !P6 ;  /* 0x7f800000181b7808 */ /* 0x000fe20007000000 */
[----:B------:R-:W-:Y:S01]  /*0b80*/  FFMA.FTZ R26, R19, R26, 0.16666397452354431152 ;  /* 0x3e2aa9f6131a7423 */ /* 0x000fe2000001001a */
[----:B------:R-:W1:Y:S01]  /*0b90*/  MUFU.EX2 R25, R18 ;  /* 0x0000001200197308 */ /* 0x000e620000000800 */
[----:B------:R-:W-:Y:S02]  /*0ba0*/  FSETP.GEU.AND P6, PT, R21, -25, PT ;  /* 0xc1c800001500780b */ /* 0x000fe40003fce000 */
[----:B------:R-:W-:-:S04]  /*0bb0*/  FFMA.FTZ R26, R19, R26, 0.49999994039535522461 ;  /* 0x3efffffe131a7423 */ /* 0x000fc8000001001a */
[----:B------:R-:W-:-:S04]  /*0bc0*/  FMUL R26, R19, R26 ;  /* 0x0000001a131a7220 */ /* 0x000fc80000400000 */
[----:B------:R-:W-:Y:S01]  /*0bd0*/  FFMA.FTZ R26, R19, R26, R19 ;  /* 0x0000001a131a7223 */ /* 0x000fe20000010013 */
[----:B------:R-:W-:Y:S01]  /*0be0*/  FADD.FTZ R19, |R9|, -RZ ;  /* 0x800000ff09137221 */ /* 0x000fe20000010200 */
[----:B-1----:R-:W-:-:S04]  /*0bf0*/  FADD R28, R25, -1 ;  /* 0xbf800000191c7421 */ /* 0x002fc80000000000 */
[----:B------:R-:W-:Y:S01]  /*0c00*/  FSETP.GEU.AND P4, PT, R19, 0.40999999642372131348, PT ;  /* 0x3ed1eb851300780b */ /* 0x000fe20003f8e000 */
[----:B------:R-:W-:Y:S01]  /*0c10*/  FADD R19, R16, R16 ;  /* 0x0000001010137221 */ /* 0x000fe20000000000 */
[----:B------:R-:W-:Y:S01]  /*0c20*/  FFMA.FTZ R25, R25, R26, R28 ;  /* 0x0000001a19197223 */ /* 0x000fe2000001001c */
[----:B------:R-:W-:Y:S01]  /*0c30*/  FMUL R26, R9, 1.4426950216293334961 ;  /* 0x3fb8aa3b091a7820 */ /* 0x000fe20000400000 */
[----:B------:R-:W-:Y:S02]  /*0c40*/  @P5 FSEL R19, R27, -1, P6 ;  /* 0xbf8000001b135808 */ /* 0x000fe40003000000 */
[----:B------:R-:W-:Y:S01]  /*0c50*/  FSETP.NEU.AND P6, PT, R8, RZ, PT ;  /* 0x000000ff0800720b */ /* 0x000fe20003fcd000 */
[----:B------:R-:W-:Y:S01]  /*0c60*/  @!P3 FADD R25, R25, R25 ;  /* 0x000000191919b221 */ /* 0x000fe20000000000 */
[----:B------:R-:W-:Y:S01]  /*0c70*/  FSETP.GT.AND P3, PT, R18, 128, PT ;  /* 0x430000001200780b */ /* 0x000fe20003f64000 */
[----:B------:R-:W1:Y:S03]  /*0c80*/  FRND R26, R26 ;  /* 0x0000001a001a7307 */ /* 0x000e660000201000 */
[----:B------:R-:W-:-:S02]  /*0c90*/  FSEL R27, R25, +INF , !P3 ;  /* 0x7f800000191b7808 */ /* 0x000fc40005800000 */
[----:B------:R-:W-:Y:S02]  /*0ca0*/  ISETP.GT.AND P3, PT, R0, 0x1f, PT ;  /* 0x0000001f0000780c */ /* 0x000fe40003f64270 */
[----:B-1----:R-:W-:Y:S02]  /*0cb0*/  FSEL R24, R26, RZ, P4 ;  /* 0x000000ff1a187208 */ /* 0x002fe40002000000 */
[----:B------:R-:W-:Y:S02]  /*0cc0*/  FSETP.GT.AND P4, PT, R20, RZ, PT ;  /* 0x000000ff1400720b */ /* 0x000fe40003f84000 */
[C---:B------:R-:W-:Y:S01]  /*0cd0*/  FSETP.NEU.AND P5, PT, R24.reuse, 128, PT ;  /* 0x430000001800780b */ /* 0x040fe20003fad000 */
[----:B------:R-:W-:Y:S01]  /*0ce0*/  FFMA.FTZ R21, -R24, 0.693145751953125, R9 ;  /* 0x3f31720018157823 */ /* 0x000fe20000010109 */
[----:B------:R-:W-:-:S03]  /*0cf0*/  FSEL R20, R20, R17, P4 ;  /* 0x0000001114147208 */ /* 0x000fc60002000000 */
[C---:B------:R-:W-:Y:S01]  /*0d00*/  FFMA.FTZ R21, -R24.reuse, 1.428606765330187045e-06, R21 ;  /* 0x35bfbe8e18157823 */ /* 0x040fe20000010115 */
[----:B------:R-:W-:-:S03]  /*0d10*/  FSEL R24, R24, 127, P5 ;  /* 0x42fe000018187808 */ /* 0x000fc60002800000 */
[----:B------:R-:W-:-:S04]  /*0d20*/  FFMA.FTZ R26, R21, R14, 0.0083824126049876213074 ;  /* 0x3c095663151a7423 */ /* 0x000fc8000001000e */
[----:B------:R-:W-:-:S04]  /*0d30*/  FFMA.FTZ R26, R21, R26, 0.041667830199003219604 ;  /* 0x3d2aabe3151a7423 */ /* 0x000fc8000001001a */
[C---:B------:R-:W-:Y:S02]  /*0d40*/  FFMA.FTZ R28, R21.reuse, R26, 0.16666397452354431152 ;  /* 0x3e2aa9f6151c7423 */ /* 0x040fe4000001001a */
[----:B------:R-:W1:Y:S02]  /*0d50*/  MUFU.EX2 R26, R24 ;  /* 0x00000018001a7308 */ /* 0x000e640000000800 */
[----:B------:R-:W-:-:S04]  /*0d60*/  FFMA.FTZ R28, R21, R28, 0.49999994039535522461 ;  /* 0x3efffffe151c7423 */ /* 0x000fc8000001001c */
[----:B------:R-:W-:-:S04]  /*0d70*/  FMUL R28, R21, R28 ;  /* 0x0000001c151c7220 */ /* 0x000fc80000400000 */
[----:B------:R-:W-:Y:S01]  /*0d80*/  FFMA.FTZ R21, R21, R28, R21 ;  /* 0x0000001c15157223 */ /* 0x000fe20000010015 */
[----:B-1----:R-:W-:-:S04]  /*0d90*/  FADD R17, R26, -1 ;  /* 0xbf8000001a117421 */ /* 0x002fc80000000000 */
[----:B------:R-:W-:Y:S01]  /*0da0*/  FFMA.FTZ R26, R26, R21, R17 ;  /* 0x000000151a1a7223 */ /* 0x000fe20000010011 */
[C---:B------:R-:W-:Y:S01]  /*0db0*/  FMUL R17, R10.reuse, 1.4426950216293334961 ;  /* 0x3fb8aa3b0a117820 */ /* 0x040fe20000400000 */
[----:B------:R-:W-:Y:S02]  /*0dc0*/  FADD.FTZ R21, |R10|, -RZ ;  /* 0x800000ff0a157221 */ /* 0x000fe40000010200 */
[----:B------:R-:W-:-:S03]  /*0dd0*/  @!P5 FADD R26, R26, R26 ;  /* 0x0000001a1a1ad221 */ /* 0x000fc60000000000 */
[----:B------:R-:W1:Y:S01]  /*0de0*/  FRND R17, R17 ;  /* 0x0000001100117307 */ /* 0x000e620000201000 */
[----:B------:R-:W-:-:S04]  /*0df0*/  FSETP.GEU.AND P4, PT, R21, 0.40999999642372131348, PT ;  /* 0x3ed1eb851500780b */ /* 0x000fc80003f8e000 */
[----:B-1----:R-:W-:Y:S01]  /*0e00*/  FSEL R21, R17, RZ, P4 ;  /* 0x000000ff11157208 */ /* 0x002fe20002000000 */
[----:B------:R-:W-:Y:S01]  /*0e10*/  FADD R17, R8, R8 ;  /* 0x0000000808117221 */ /* 0x000fe20000000000 */
[----:B------:R-:W-:-:S03]  /*0e20*/  FSETP.GEU.AND P4, PT, R18, -25, PT ;  /* 0xc1c800001200780b */ /* 0x000fc60003f8e000 */
[----:B------:R-:W-:Y:S01]  /*0e30*/  FFMA.FTZ R0, -R21, 0.693145751953125, R10 ;  /* 0x3f31720015007823 */ /* 0x000fe2000001010a */
[----:B------:R-:W-:Y:S02]  /*0e40*/  @P6 FSEL R17, R27, -1, P4 ;  /* 0xbf8000001b116808 */ /* 0x000fe40002000000 */
[C---:B------:R-:W-:Y:S01]  /*0e50*/  FSETP.NEU.AND P4, PT, R21.reuse, 128, PT ;  /* 0x430000001500780b */ /* 0x040fe20003f8d000 */
[C---:B------:R-:W-:Y:S01]  /*0e60*/  FFMA.FTZ R25, -R21.reuse, 1.428606765330187045e-06, R0 ;  /* 0x35bfbe8e15197823 */ /* 0x040fe20000010100 */
[----:B------:R-:W-:Y:S02]  /*0e70*/  FSETP.GT.AND P6, PT, R24, 128, PT ;  /* 0x430000001800780b */ /* 0x000fe40003fc4000 */
[----:B------:R-:W-:Y:S01]  /*0e80*/  FSEL R21, R21, 127, P4 ;  /* 0x42fe000015157808 */ /* 0x000fe20002000000 */
[C---:B------:R-:W-:Y:S01]  /*0e90*/  FFMA.FTZ R0, R25.reuse, R14, 0.0083824126049876213074 ;  /* 0x3c09566319007423 */ /* 0x040fe2000001000e */
[----:B------:R-:W-:Y:S02]  /*0ea0*/  FSEL R26, R26, +INF , !P6 ;  /* 0x7f8000001a1a7808 */ /* 0x000fe40007000000 */
[----:B------:R-:W1:Y:S01]  /*0eb0*/  MUFU.EX2 R27, R21 ;  /* 0x00000015001b7308 */ /* 0x000e620000000800 */
[----:B------:R-:W-:Y:S01]  /*0ec0*/  FFMA.FTZ R0, R25, R0, 0.041667830199003219604 ;  /* 0x3d2aabe319007423 */ /* 0x000fe20000010000 */
[----:B------:R-:W-:-:S03]  /*0ed0*/  FSETP.NEU.AND P6, PT, R9, RZ, PT ;  /* 0x000000ff0900720b */ /* 0x000fc60003fcd000 */
[----:B------:R-:W-:-:S04]  /*0ee0*/  FFMA.FTZ R0, R25, R0, 0.16666397452354431152 ;  /* 0x3e2aa9f619007423 */ /* 0x000fc80000010000 */
[----:B------:R-:W-:-:S04]  /*0ef0*/  FFMA.FTZ R0, R25, R0, 0.49999994039535522461 ;  /* 0x3efffffe19007423 */ /* 0x000fc80000010000 */
[----:B------:R-:W-:Y:S01]  /*0f00*/  FMUL R0, R25, R0 ;  /* 0x0000000019007220 */ /* 0x000fe20000400000 */
[----:B-1----:R-:W-:-:S03]  /*0f10*/  FADD R18, R27, -1 ;  /* 0xbf8000001b127421 */ /* 0x002fc60000000000 */
[----:B------:R-:W-:Y:S01]  /*0f20*/  FFMA.FTZ R0, R25, R0, R25 ;  /* 0x0000000019007223 */ /* 0x000fe20000010019 */
[----:B------:R-:W-:-:S03]  /*0f30*/  FMUL R25, R11, 1.4426950216293334961 ;  /* 0x3fb8aa3b0b197820 */ /* 0x000fc60000400000 */
[----:B------:R-:W-:Y:S01]  /*0f40*/  FFMA.FTZ R27, R27, R0, R18 ;  /* 0x000000001b1b7223 */ /* 0x000fe20000010012 */
[----:B------:R-:W-:Y:S01]  /*0f50*/  FADD.FTZ R0, |R11|, -RZ ;  /* 0x800000ff0b007221 */ /* 0x000fe20000010200 */
[----:B------:R-:W1:Y:S04]  /*0f60*/  FRND R18, R25 ;  /* 0x0000001900127307 */ /* 0x000e680000201000 */
[----:B------:R-:W-:Y:S01]  /*0f70*/  FSETP.GEU.AND P5, PT, R0, 0.40999999642372131348, PT ;  /* 0x3ed1eb850000780b */ /* 0x000fe20003fae000 */
[----:B------:R-:W-:-:S03]  /*0f80*/  FADD R0, R9, R9 ;  /* 0x0000000909007221 */ /* 0x000fc60000000000 */
[----:B-1----:R-:W-:Y:S02]  /*0f90*/  FSEL R18, R18, RZ, P5 ;  /* 0x000000ff12127208 */ /* 0x002fe40002800000 */
[----:B------:R-:W-:-:S03]  /*0fa0*/  FSETP.GEU.AND P5, PT, R24, -25, PT ;  /* 0xc1c800001800780b */ /* 0x000fc60003fae000 */
[----:B------:R-:W-:Y:S01]  /*0fb0*/  FFMA.FTZ R29, -R18, 0.693145751953125, R11 ;  /* 0x3f317200121d7823 */ /* 0x000fe2000001010b */
[----:B------:R-:W-:Y:S02]  /*0fc0*/  @P6 FSEL R0, R26, -1, P5 ;  /* 0xbf8000001a006808 */ /* 0x000fe40002800000 */
[C---:B------:R-:W-:Y:S01]  /*0fd0*/  FSETP.NEU.AND P5, PT, R18.reuse, 128, PT ;  /* 0x430000001200780b */ /* 0x040fe20003fad000 */
[----:B------:R-:W-:Y:S01]  /*0fe0*/  FFMA.FTZ R29, -R18, 1.428606765330187045e-06, R29 ;  /* 0x35bfbe8e121d7823 */ /* 0x000fe2000001011d */
[----:B------:R-:W-:Y:S02]  /*0ff0*/  FSETP.GT.AND P6, PT, R22, RZ, PT ;  /* 0x000000ff1600720b */ /* 0x000fe40003fc4000 */
[----:B------:R-:W-:Y:S01]  /*1000*/  FSEL R25, R18, 127, P5 ;  /* 0x42fe000012197808 */ /* 0x000fe20002800000 */
[C---:B------:R-:W-:Y:S01]  /*1010*/  FFMA.FTZ R14, R29.reuse, R14, 0.0083824126049876213074 ;  /* 0x3c0956631d0e7423 */ /* 0x040fe2000001000e */
[----:B------:R-:W-:Y:S02]  /*1020*/  FSEL R22, R22, R15, P6 ;  /* 0x0000000f16167208 */ /* 0x000fe40003000000 */
[----:B------:R-:W1:Y:S01]  /*1030*/  MUFU.EX2 R24, R25 ;  /* 0x0000001900187308 */ /* 0x000e620000000800 */
[----:B------:R-:W-:Y:S01]  /*1040*/  FFMA.FTZ R14, R29, R14, 0.041667830199003219604 ;  /* 0x3d2aabe31d0e7423 */ /* 0x000fe2000001000e */
[----:B------:R-:W-:-:S03]  /*1050*/  FSETP.GT.AND P6, PT, R16, RZ, PT ;  /* 0x000000ff1000720b */ /* 0x000fc60003fc4000 */
[C---:B------:R-:W-:Y:S01]  /*1060*/  FFMA.FTZ R14, R29.reuse, R14, 0.16666397452354431152 ;  /* 0x3e2aa9f61d0e7423 */ /* 0x040fe2000001000e */
[----:B------:R-:W-:Y:S02]  /*1070*/  FSEL R16, R16, R19, P6 ;  /* 0x0000001310107208 */ /* 0x000fe40003000000 */
[----:B------:R-:W-:Y:S01]  /*1080*/  LEA R18, P6, R12, UR6, 0x2 ;  /* 0x000000060c127c11 */ /* 0x000fe2000f8c10ff */
[----:B------:R-:W-:-:S03]  /*1090*/  FFMA.FTZ R14, R29, R14, 0.49999994039535522461 ;  /* 0x3efffffe1d0e7423 */ /* 0x000fc6000001000e */
[----:B------:R-:W-:Y:S01]  /*10a0*/  LEA.HI.X R19, R12, UR7, R13, 0x2, P6 ;  /* 0x000000070c137c11 */ /* 0x000fe2000b0f140d */
[C---:B------:R-:W-:Y:S01]  /*10b0*/  FMUL R14, R29.reuse, R14 ;  /* 0x0000000e1d0e7220 */ /* 0x040fe20000400000 */
[----:B------:R-:W-:Y:S01]  /*10c0*/  CS2R R12, SRZ ;  /* 0x00000000000c7805 */ /* 0x000fe2000001ff00 */
[----:B-1----:R-:W-:Y:S02]  /*10d0*/  FADD R15, R24, -1 ;  /* 0xbf800000180f7421 */ /* 0x002fe40000000000 */
[----:B------:R-:W-:-:S04]  /*10e0*/  FFMA.FTZ R29, R29, R14, R29 ;  /* 0x0000000e1d1d7223 */ /* 0x000fc8000001001d */
[----:B------:R-:W-:Y:S01]  /*10f0*/  FFMA.FTZ R24, R24, R29, R15 ;  /* 0x0000001d18187223 */ /* 0x000fe2000001000f */
[----:B------:R-:W-:-:S06]  /*1100*/  CS2R R14, SRZ ;  /* 0x00000000000e7805 */ /* 0x000fcc000001ff00 */
[----:B------:R2:W3:Y:S01]  /*1110*/  @P3 LDG.E.128 R12, desc[UR4][R18.64+-0x400000] ;  /* 0xc0000004120c3981 */ /* 0x0004e2000c1e1d00 */
[----:B------:R-:W-:Y:S01]  /*1120*/  FSETP.GT.AND P6, PT, R2, RZ, PT ;  /* 0x000000ff0200720b */ /* 0x000fe20003fc4000 */
[----:B------:R-:W-:Y:S01]  /*1130*/  @!P4 FADD R27, R27, R27 ;  /* 0x0000001b1b1bc221 */ /* 0x000fe20000000000 */
[----:B------:R-:W-:Y:S01]  /*1140*/  FSETP.GT.AND P4, PT, R21, 128, PT ;  /* 0x430000001500780b */ /* 0x000fe20003f84000 */
[----:B------:R-:W-:Y:S01]  /*1150*/  @!P5 FADD R24, R24, R24 ;  /* 0x000000181818d221 */ /* 0x000fe20000000000 */
[----:B------:R-:W-:Y:S02]  /*1160*/  FSEL R26, R2, R3, P6 ;  /* 0x00000003021a7208 */ /* 0x000fe40003000000 */
[C---:B------:R-:W-:Y:S01]  /*1170*/  FSETP.NEU.AND P6, PT, R10.reuse, RZ, PT ;  /* 0x000000ff0a00720b */ /* 0x040fe20003fcd000 */
[----:B------:R-:W1:Y:S01]  /*1180*/  LDC.64 R2, c[0x0][0x220] ;  /* 0x00008800ff027b82 */ /* 0x000e620000000a00 */
[----:B------:R-:W-:Y:S02]  /*1190*/  FSEL R27, R27, +INF , !P4 ;  /* 0x7f8000001b1b7808 */ /* 0x000fe40006000000 */
[----:B------:R-:W-:Y:S01]  /*11a0*/  FSETP.GEU.AND P4, PT, R21, -25, PT ;  /* 0xc1c800001500780b */ /* 0x000fe20003f8e000 */
[----:B------:R-:W-:Y:S01]  /*11b0*/  FADD R21, R10, R10 ;  /* 0x0000000a0a157221 */ /* 0x000fe20000000000 */
[----:B------:R-:W-:-:S02]  /*11c0*/  FSETP.GT.AND P5, PT, R25, 128, PT ;  /* 0x430000001900780b */ /* 0x000fc40003fa4000 */
[----:B--2---:R-:W-:Y:S02]  /*11d0*/  SEL R19, R4, RZ, P0 ;  /* 0x000000ff04137207 */ /* 0x004fe40000000000 */
[----:B------:R-:W-:Y:S02]  /*11e0*/  SEL R5, R5, RZ, P0 ;  /* 0x000000ff05057207 */ /* 0x000fe40000000000 */
[----:B------:R-:W-:Y:S02]  /*11f0*/  SEL R7, R7, RZ, P0 ;  /* 0x000000ff07077207 */ /* 0x000fe40000000000 */
[----:B------:R-:W-:Y:S02]  /*1200*/  @P6 FSEL R21, R27, -1, P4 ;  /* 0xbf8000001b156808 */ /* 0x000fe40002000000 */
[----:B------:R-:W-:Y:S02]  /*1210*/  FSETP.NEU.AND P4, PT, R11, RZ, PT ;  /* 0x000000ff0b00720b */ /* 0x000fe40003f8d000 */
[----:B------:R-:W-:-:S02]  /*1220*/  SEL R27, R6, RZ, P0 ;  /* 0x000000ff061b7207 */ /* 0x000fc40000000000 */
[----:B------:R-:W-:Y:S02]  /*1230*/  FSETP.GEU.AND P0, PT, R25, -25, PT ;  /* 0xc1c800001900780b */ /* 0x000fe40003f0e000 */
[----:B------:R-:W-:Y:S02]  /*1240*/  FSEL R24, R24, +INF , !P5 ;  /* 0x7f80000018187808 */ /* 0x000fe40006800000 */
[----:B------:R-:W-:Y:S01]  /*1250*/  SEL R5, R20, R5, !P1 ;  /* 0x0000000514057207 */ /* 0x000fe20004800000 */
[----:B-1----:R-:W-:Y:S01]  /*1260*/  IMAD.WIDE R2, R23, 0x4, R2 ;  /* 0x0000000417027825 */ /* 0x002fe200078e0202 */
[----:B------:R-:W-:Y:S02]  /*1270*/  FSEL R24, R24, -1, P0 ;  /* 0xbf80000018187808 */ /* 0x000fe40000000000 */
[----:B------:R-:W-:Y:S01]  /*1280*/  SEL R4, R22, R19, !P1 ;  /* 0x0000001316047207 */ /* 0x000fe20004800000 */
[----:B------:R-:W-:Y:S01]  /*1290*/  @!P4 FADD R24, R11, R11 ;  /* 0x0000000b0b18c221 */ /* 0x000fe20000000000 */
[----:B------:R-:W-:-:S02]  /*12a0*/  SEL R6, R26, R27, !P1 ;  /* 0x0000001b1a067207 */ /* 0x000fc40004800000 */
[----:B------:R-:W-:Y:S02]  /*12b0*/  SEL R7, R16, R7, !P1 ;  /* 0x0000000710077207 */ /* 0x000fe40004800000 */
[----:B------:R-:W-:Y:S02]  /*12c0*/  FSETP.GT.AND P1, PT, R10, RZ, PT ;  /* 0x000000ff0a00720b */ /* 0x000fe40003f24000 */
[C---:B------:R-:W-:Y:S01]  /*12d0*/  FSETP.GT.AND P6, PT, R8.reuse, RZ, PT ;  /* 0x000000ff0800720b */ /* 0x040fe20003fc4000 */
[----:B------:R-:W-:Y:S01]  /*12e0*/  STG.E.128 desc[UR4][R2.64], R4 ;  /* 0x0000000402007986 */ /* 0x000fe2000c101d04 */
[----:B------:R-:W-:Y:S02]  /*12f0*/  FSETP.GT.AND P5, PT, R9, RZ, PT ;  /* 0x000000ff0900720b */ /* 0x000fe40003fa4000 */
[----:B------:R-:W-:Y:S02]  /*1300*/  FSETP.GT.AND P0, PT, R11, RZ, PT ;  /* 0x000000ff0b00720b */ /* 0x000fe40003f04000 */
[----:B------:R-:W-:-:S02]  /*1310*/  FSEL R8, R8, R17, P6 ;  /* 0x0000001108087208 */ /* 0x000fc40003000000 */
[----:B------:R-:W-:Y:S02]  /*1320*/  FSEL R9, R9, R0, P5 ;  /* 0x0000000009097208 */ /* 0x000fe40002800000 */
[----:B------:R-:W-:Y:S02]  /*1330*/  FSEL R10, R10, R21, P1 ;  /* 0x000000150a0a7208 */ /* 0x000fe40000800000 */
[----:B------:R-:W-:Y:S02]  /*1340*/  FSEL R11, R11, R24, P0 ;  /* 0x000000180b0b7208 */ /* 0x000fe40000000000 */
[----:B---3--:R-:W-:Y:S02]  /*1350*/  @P2 SEL R8, R12, RZ, P3 ;  /* 0x000000ff0c082207 */ /* 0x008fe40001800000 */
[----:B------:R-:W-:Y:S02]  /*1360*/  @P2 SEL R9, R13, RZ, P3 ;  /* 0x000000ff0d092207 */ /* 0x000fe40001800000 */
[----:B------:R-:W-:-:S02]  /*1370*/  @P2 SEL R10, R14, RZ, P3 ;  /* 0x000000ff0e0a2207 */ /* 0x000fc40001800000 */
[----:B------:R-:W-:-:S05]  /*1380*/  @P2 SEL R11, R15, RZ, P3 ;  /* 0x000000ff0f0b2207 */ /* 0x000fca0001800000 */
[----:B------:R-:W-:Y:S01]  /*1390*/  STG.E.128 desc[UR4][R2.64+0x800], R8 ;  /* 0x0008000802007986 */ /* 0x000fe2000c101d04 */
[----:B------:R-:W-:Y:S05]  /*13a0*/  EXIT ;  /* 0x000000000000794d */ /* 0x000fea0003800000 */
.L_x_0:
[----:B------:R-:W-:-:S00]  /*13b0*/  BRA `(.L_x_0) ;  /* 0xfffffffc00fc7947 */ /* 0x000fc0000383ffff */
[----:B------:R-:W-:-:S00]  /*13c0*/  NOP ;  /* 0x0000000000007918 */ /* 0x000fc00000000000 */
        /* <DEDUP_REMOVED lines=11> */
.L_x_1:


//--------------------- .nv.global.init           --------------------------
	.section	.nv.global.init,"aw",@progbits
.nv.global.init:
	.type		_$_str,@object
	.size		_$_str,(.L_0 - _$_str)
_$_str:
        /*0000*/ 	.byte	0x5f, 0x5f, 0x43, 0x55, 0x44, 0x41, 0x5f, 0x46, 0x54, 0x5a, 0x00
.L_0:


//--------------------- .nv.constant0.triton_poi_fused_cat_12 --------------------------
	.section	.nv.constant0.triton_poi_fused_cat_12,"a",@progbits
	.sectionflags	@""
	.align	4
.nv.constant0.triton_poi_fused_cat_12:
	.zero		556
